//
// Generated by NVIDIA NVVM Compiler
//
// Compiler Build ID: CL-36424714
// Cuda compilation tools, release 13.0, V13.0.88
// Based on NVVM 20.0.0
//

.version 9.0
.target sm_100
.address_size 64

	// .globl	_Z6matmulPfS_S_i
// _ZZ6matmulPfS_S_iE4sh_A has been demoted
// _ZZ6matmulPfS_S_iE4sh_B has been demoted

.visible .entry _Z6matmulPfS_S_i(
	.param .u64 .ptr .align 1 _Z6matmulPfS_S_i_param_0,
	.param .u64 .ptr .align 1 _Z6matmulPfS_S_i_param_1,
	.param .u64 .ptr .align 1 _Z6matmulPfS_S_i_param_2,
	.param .u32 _Z6matmulPfS_S_i_param_3
)
{
	.reg .pred 	%p<8>;
	.reg .b32 	%r<102>;
	.reg .b32 	%f<368>;
	.reg .b64 	%rd<40>;
	// demoted variable
	.shared .align 4 .b8 _ZZ6matmulPfS_S_iE4sh_A[1024];
	// demoted variable
	.shared .align 4 .b8 _ZZ6matmulPfS_S_iE4sh_B[1024];
	ld.param.u32 	%r31, [_Z6matmulPfS_S_i_param_3];
	mov.u32 	%r32, %ctaid.x;
	mov.u32 	%r33, %ctaid.y;
	mov.u32 	%r1, %tid.x;
	mov.u32 	%r2, %tid.y;
	mov.u32 	%r34, %ntid.x;
	mad.lo.s32 	%r3, %r32, %r34, %r1;
	mov.u32 	%r35, %ntid.y;
	mul.lo.s32 	%r4, %r33, %r35;
	add.s32 	%r5, %r4, %r2;
	shr.s32 	%r36, %r31, 31;
	shr.u32 	%r37, %r36, 28;
	add.s32 	%r38, %r31, %r37;
	shr.s32 	%r6, %r38, 4;
	setp.lt.s32 	%p1, %r31, 16;
	mov.f32 	%f367, 0f00000000;
	@%p1 bra 	$L__BB0_9;
	mad.lo.s32 	%r98, %r31, %r3, %r5;
	shl.b32 	%r40, %r1, 6;
	mov.u32 	%r41, _ZZ6matmulPfS_S_iE4sh_A;
	add.s32 	%r8, %r41, %r40;
	add.s32 	%r42, %r6, -1;
	setp.lt.u32 	%p2, %r42, 3;
	mov.f32 	%f367, 0f00000000;
	mov.b32 	%r101, 0;
	@%p2 bra 	$L__BB0_4;
	and.b32  	%r101, %r6, 134217724;
	neg.s32 	%r99, %r101;
	add.s32 	%r44, %r2, 48;
	mad.lo.s32 	%r97, %r31, %r44, %r5;
	add.s32 	%r45, %r2, 32;
	mad.lo.s32 	%r96, %r31, %r45, %r5;
	add.s32 	%r46, %r2, 16;
	mad.lo.s32 	%r95, %r31, %r46, %r5;
	mad.lo.s32 	%r47, %r2, %r31, %r2;
	add.s32 	%r94, %r4, %r47;
	mov.f32 	%f367, 0f00000000;
$L__BB0_3:
	.pragma "nounroll";
	ld.param.u64 	%rd36, [_Z6matmulPfS_S_i_param_1];
	ld.param.u64 	%rd33, [_Z6matmulPfS_S_i_param_0];
	cvta.to.global.u64 	%rd4, %rd33;
	mul.wide.s32 	%rd5, %r98, 4;
	add.s64 	%rd6, %rd4, %rd5;
	ld.global.f32 	%f14, [%rd6];
	shl.b32 	%r48, %r2, 2;
	add.s32 	%r49, %r8, %r48;
	st.shared.f32 	[%r49], %f14;
	cvta.to.global.u64 	%rd7, %rd36;
	mul.wide.u32 	%rd8, %r94, 4;
	add.s64 	%rd9, %rd7, %rd8;
	ld.global.f32 	%f15, [%rd9];
	mov.u32 	%r52, _ZZ6matmulPfS_S_iE4sh_B;
	add.s32 	%r53, %r52, %r48;
	add.s32 	%r54, %r53, %r40;
	st.shared.f32 	[%r54], %f15;
	bar.sync 	0;
	ld.shared.f32 	%f16, [%r8];
	ld.shared.f32 	%f17, [%r53];
	fma.rn.f32 	%f18, %f16, %f17, %f367;
	ld.shared.f32 	%f19, [%r8+4];
	ld.shared.f32 	%f20, [%r53+64];
	fma.rn.f32 	%f21, %f19, %f20, %f18;
	ld.shared.f32 	%f22, [%r8+8];
	ld.shared.f32 	%f23, [%r53+128];
	fma.rn.f32 	%f24, %f22, %f23, %f21;
	ld.shared.f32 	%f25, [%r8+12];
	ld.shared.f32 	%f26, [%r53+192];
	fma.rn.f32 	%f27, %f25, %f26, %f24;
	ld.shared.f32 	%f28, [%r8+16];
	ld.shared.f32 	%f29, [%r53+256];
	fma.rn.f32 	%f30, %f28, %f29, %f27;
	ld.shared.f32 	%f31, [%r8+20];
	ld.shared.f32 	%f32, [%r53+320];
	fma.rn.f32 	%f33, %f31, %f32, %f30;
	ld.shared.f32 	%f34, [%r8+24];
	ld.shared.f32 	%f35, [%r53+384];
	fma.rn.f32 	%f36, %f34, %f35, %f33;
	ld.shared.f32 	%f37, [%r8+28];
	ld.shared.f32 	%f38, [%r53+448];
	fma.rn.f32 	%f39, %f37, %f38, %f36;
	ld.shared.f32 	%f40, [%r8+32];
	ld.shared.f32 	%f41, [%r53+512];
	fma.rn.f32 	%f42, %f40, %f41, %f39;
	ld.shared.f32 	%f43, [%r8+36];
	ld.shared.f32 	%f44, [%r53+576];
	fma.rn.f32 	%f45, %f43, %f44, %f42;
	ld.shared.f32 	%f46, [%r8+40];
	ld.shared.f32 	%f47, [%r53+640];
	fma.rn.f32 	%f48, %f46, %f47, %f45;
	ld.shared.f32 	%f49, [%r8+44];
	ld.shared.f32 	%f50, [%r53+704];
	fma.rn.f32 	%f51, %f49, %f50, %f48;
	ld.shared.f32 	%f52, [%r8+48];
	ld.shared.f32 	%f53, [%r53+768];
	fma.rn.f32 	%f54, %f52, %f53, %f51;
	ld.shared.f32 	%f55, [%r8+52];
	ld.shared.f32 	%f56, [%r53+832];
	fma.rn.f32 	%f57, %f55, %f56, %f54;
	ld.shared.f32 	%f58, [%r8+56];
	ld.shared.f32 	%f59, [%r53+896];
	fma.rn.f32 	%f60, %f58, %f59, %f57;
	ld.shared.f32 	%f61, [%r8+60];
	ld.shared.f32 	%f62, [%r53+960];
	fma.rn.f32 	%f63, %f61, %f62, %f60;
	bar.sync 	0;
	ld.global.f32 	%f64, [%rd6+64];
	st.shared.f32 	[%r49], %f64;
	mul.wide.u32 	%rd10, %r95, 4;
	add.s64 	%rd11, %rd7, %rd10;
	ld.global.f32 	%f65, [%rd11];
	st.shared.f32 	[%r54], %f65;
	bar.sync 	0;
	ld.shared.f32 	%f66, [%r8];
	ld.shared.f32 	%f67, [%r53];
	fma.rn.f32 	%f68, %f66, %f67, %f63;
	ld.shared.f32 	%f69, [%r8+4];
	ld.shared.f32 	%f70, [%r53+64];
	fma.rn.f32 	%f71, %f69, %f70, %f68;
	ld.shared.f32 	%f72, [%r8+8];
	ld.shared.f32 	%f73, [%r53+128];
	fma.rn.f32 	%f74, %f72, %f73, %f71;
	ld.shared.f32 	%f75, [%r8+12];
	ld.shared.f32 	%f76, [%r53+192];
	fma.rn.f32 	%f77, %f75, %f76, %f74;
	ld.shared.f32 	%f78, [%r8+16];
	ld.shared.f32 	%f79, [%r53+256];
	fma.rn.f32 	%f80, %f78, %f79, %f77;
	ld.shared.f32 	%f81, [%r8+20];
	ld.shared.f32 	%f82, [%r53+320];
	fma.rn.f32 	%f83, %f81, %f82, %f80;
	ld.shared.f32 	%f84, [%r8+24];
	ld.shared.f32 	%f85, [%r53+384];
	fma.rn.f32 	%f86, %f84, %f85, %f83;
	ld.shared.f32 	%f87, [%r8+28];
	ld.shared.f32 	%f88, [%r53+448];
	fma.rn.f32 	%f89, %f87, %f88, %f86;
	ld.shared.f32 	%f90, [%r8+32];
	ld.shared.f32 	%f91, [%r53+512];
	fma.rn.f32 	%f92, %f90, %f91, %f89;
	ld.shared.f32 	%f93, [%r8+36];
	ld.shared.f32 	%f94, [%r53+576];
	fma.rn.f32 	%f95, %f93, %f94, %f92;
	ld.shared.f32 	%f96, [%r8+40];
	ld.shared.f32 	%f97, [%r53+640];
	fma.rn.f32 	%f98, %f96, %f97, %f95;
	ld.shared.f32 	%f99, [%r8+44];
	ld.shared.f32 	%f100, [%r53+704];
	fma.rn.f32 	%f101, %f99, %f100, %f98;
	ld.shared.f32 	%f102, [%r8+48];
	ld.shared.f32 	%f103, [%r53+768];
	fma.rn.f32 	%f104, %f102, %f103, %f101;
	ld.shared.f32 	%f105, [%r8+52];
	ld.shared.f32 	%f106, [%r53+832];
	fma.rn.f32 	%f107, %f105, %f106, %f104;
	ld.shared.f32 	%f108, [%r8+56];
	ld.shared.f32 	%f109, [%r53+896];
	fma.rn.f32 	%f110, %f108, %f109, %f107;
	ld.shared.f32 	%f111, [%r8+60];
	ld.shared.f32 	%f112, [%r53+960];
	fma.rn.f32 	%f113, %f111, %f112, %f110;
	bar.sync 	0;
	ld.global.f32 	%f114, [%rd6+128];
	st.shared.f32 	[%r49], %f114;
	mul.wide.u32 	%rd12, %r96, 4;
	add.s64 	%rd13, %rd7, %rd12;
	ld.global.f32 	%f115, [%rd13];
	st.shared.f32 	[%r54], %f115;
	bar.sync 	0;
	ld.shared.f32 	%f116, [%r8];
	ld.shared.f32 	%f117, [%r53];
	fma.rn.f32 	%f118, %f116, %f117, %f113;
	ld.shared.f32 	%f119, [%r8+4];
	ld.shared.f32 	%f120, [%r53+64];
	fma.rn.f32 	%f121, %f119, %f120, %f118;
	ld.shared.f32 	%f122, [%r8+8];
	ld.shared.f32 	%f123, [%r53+128];
	fma.rn.f32 	%f124, %f122, %f123, %f121;
	ld.shared.f32 	%f125, [%r8+12];
	ld.shared.f32 	%f126, [%r53+192];
	fma.rn.f32 	%f127, %f125, %f126, %f124;
	ld.shared.f32 	%f128, [%r8+16];
	ld.shared.f32 	%f129, [%r53+256];
	fma.rn.f32 	%f130, %f128, %f129, %f127;
	ld.shared.f32 	%f131, [%r8+20];
	ld.shared.f32 	%f132, [%r53+320];
	fma.rn.f32 	%f133, %f131, %f132, %f130;
	ld.shared.f32 	%f134, [%r8+24];
	ld.shared.f32 	%f135, [%r53+384];
	fma.rn.f32 	%f136, %f134, %f135, %f133;
	ld.shared.f32 	%f137, [%r8+28];
	ld.shared.f32 	%f138, [%r53+448];
	fma.rn.f32 	%f139, %f137, %f138, %f136;
	ld.shared.f32 	%f140, [%r8+32];
	ld.shared.f32 	%f141, [%r53+512];
	fma.rn.f32 	%f142, %f140, %f141, %f139;
	ld.shared.f32 	%f143, [%r8+36];
	ld.shared.f32 	%f144, [%r53+576];
	fma.rn.f32 	%f145, %f143, %f144, %f142;
	ld.shared.f32 	%f146, [%r8+40];
	ld.shared.f32 	%f147, [%r53+640];
	fma.rn.f32 	%f148, %f146, %f147, %f145;
	ld.shared.f32 	%f149, [%r8+44];
	ld.shared.f32 	%f150, [%r53+704];
	fma.rn.f32 	%f151, %f149, %f150, %f148;
	ld.shared.f32 	%f152, [%r8+48];
	ld.shared.f32 	%f153, [%r53+768];
	fma.rn.f32 	%f154, %f152, %f153, %f151;
	ld.shared.f32 	%f155, [%r8+52];
	ld.shared.f32 	%f156, [%r53+832];
	fma.rn.f32 	%f157, %f155, %f156, %f154;
	ld.shared.f32 	%f158, [%r8+56];
	ld.shared.f32 	%f159, [%r53+896];
	fma.rn.f32 	%f160, %f158, %f159, %f157;
	ld.shared.f32 	%f161, [%r8+60];
	ld.shared.f32 	%f162, [%r53+960];
	fma.rn.f32 	%f163, %f161, %f162, %f160;
	bar.sync 	0;
	ld.global.f32 	%f164, [%rd6+192];
	st.shared.f32 	[%r49], %f164;
	mul.wide.u32 	%rd14, %r97, 4;
	add.s64 	%rd15, %rd7, %rd14;
	ld.global.f32 	%f165, [%rd15];
	st.shared.f32 	[%r54], %f165;
	bar.sync 	0;
	ld.shared.f32 	%f166, [%r8];
	ld.shared.f32 	%f167, [%r53];
	fma.rn.f32 	%f168, %f166, %f167, %f163;
	ld.shared.f32 	%f169, [%r8+4];
	ld.shared.f32 	%f170, [%r53+64];
	fma.rn.f32 	%f171, %f169, %f170, %f168;
	ld.shared.f32 	%f172, [%r8+8];
	ld.shared.f32 	%f173, [%r53+128];
	fma.rn.f32 	%f174, %f172, %f173, %f171;
	ld.shared.f32 	%f175, [%r8+12];
	ld.shared.f32 	%f176, [%r53+192];
	fma.rn.f32 	%f177, %f175, %f176, %f174;
	ld.shared.f32 	%f178, [%r8+16];
	ld.shared.f32 	%f179, [%r53+256];
	fma.rn.f32 	%f180, %f178, %f179, %f177;
	ld.shared.f32 	%f181, [%r8+20];
	ld.shared.f32 	%f182, [%r53+320];
	fma.rn.f32 	%f183, %f181, %f182, %f180;
	ld.shared.f32 	%f184, [%r8+24];
	ld.shared.f32 	%f185, [%r53+384];
	fma.rn.f32 	%f186, %f184, %f185, %f183;
	ld.shared.f32 	%f187, [%r8+28];
	ld.shared.f32 	%f188, [%r53+448];
	fma.rn.f32 	%f189, %f187, %f188, %f186;
	ld.shared.f32 	%f190, [%r8+32];
	ld.shared.f32 	%f191, [%r53+512];
	fma.rn.f32 	%f192, %f190, %f191, %f189;
	ld.shared.f32 	%f193, [%r8+36];
	ld.shared.f32 	%f194, [%r53+576];
	fma.rn.f32 	%f195, %f193, %f194, %f192;
	ld.shared.f32 	%f196, [%r8+40];
	ld.shared.f32 	%f197, [%r53+640];
	fma.rn.f32 	%f198, %f196, %f197, %f195;
	ld.shared.f32 	%f199, [%r8+44];
	ld.shared.f32 	%f200, [%r53+704];
	fma.rn.f32 	%f201, %f199, %f200, %f198;
	ld.shared.f32 	%f202, [%r8+48];
	ld.shared.f32 	%f203, [%r53+768];
	fma.rn.f32 	%f204, %f202, %f203, %f201;
	ld.shared.f32 	%f205, [%r8+52];
	ld.shared.f32 	%f206, [%r53+832];
	fma.rn.f32 	%f207, %f205, %f206, %f204;
	ld.shared.f32 	%f208, [%r8+56];
	ld.shared.f32 	%f209, [%r53+896];
	fma.rn.f32 	%f210, %f208, %f209, %f207;
	ld.shared.f32 	%f211, [%r8+60];
	ld.shared.f32 	%f212, [%r53+960];
	fma.rn.f32 	%f367, %f211, %f212, %f210;
	bar.sync 	0;
	add.s32 	%r99, %r99, 4;
	add.s32 	%r98, %r98, 64;
	shl.b32 	%r55, %r31, 6;
	add.s32 	%r97, %r97, %r55;
	add.s32 	%r96, %r96, %r55;
	add.s32 	%r95, %r95, %r55;
	add.s32 	%r94, %r94, %r55;
	setp.ne.s32 	%p3, %r99, 0;
	@%p3 bra 	$L__BB0_3;
$L__BB0_4:
	and.b32  	%r28, %r6, 3;
	setp.eq.s32 	%p4, %r28, 0;
	@%p4 bra 	$L__BB0_9;
	setp.eq.s32 	%p5, %r28, 1;
	@%p5 bra 	$L__BB0_7;
	ld.param.u64 	%rd37, [_Z6matmulPfS_S_i_param_1];
	ld.param.u64 	%rd34, [_Z6matmulPfS_S_i_param_0];
	shl.b32 	%r56, %r101, 4;
	mad.lo.s32 	%r61, %r31, %r3, %r5;
	add.s32 	%r62, %r61, %r56;
	cvta.to.global.u64 	%rd16, %rd34;
	mul.wide.s32 	%rd17, %r62, 4;
	add.s64 	%rd18, %rd16, %rd17;
	ld.global.f32 	%f214, [%rd18];
	shl.b32 	%r63, %r2, 2;
	add.s32 	%r64, %r8, %r63;
	st.shared.f32 	[%r64], %f214;
	add.s32 	%r65, %r56, %r2;
	mad.lo.s32 	%r66, %r65, %r31, %r5;
	cvta.to.global.u64 	%rd19, %rd37;
	mul.wide.u32 	%rd20, %r66, 4;
	add.s64 	%rd21, %rd19, %rd20;
	ld.global.f32 	%f215, [%rd21];
	mov.u32 	%r68, _ZZ6matmulPfS_S_iE4sh_B;
	add.s32 	%r69, %r68, %r63;
	add.s32 	%r70, %r69, %r40;
	st.shared.f32 	[%r70], %f215;
	bar.sync 	0;
	ld.shared.f32 	%f216, [%r8];
	ld.shared.f32 	%f217, [%r69];
	fma.rn.f32 	%f218, %f216, %f217, %f367;
	ld.shared.f32 	%f219, [%r8+4];
	ld.shared.f32 	%f220, [%r69+64];
	fma.rn.f32 	%f221, %f219, %f220, %f218;
	ld.shared.f32 	%f222, [%r8+8];
	ld.shared.f32 	%f223, [%r69+128];
	fma.rn.f32 	%f224, %f222, %f223, %f221;
	ld.shared.f32 	%f225, [%r8+12];
	ld.shared.f32 	%f226, [%r69+192];
	fma.rn.f32 	%f227, %f225, %f226, %f224;
	ld.shared.f32 	%f228, [%r8+16];
	ld.shared.f32 	%f229, [%r69+256];
	fma.rn.f32 	%f230, %f228, %f229, %f227;
	ld.shared.f32 	%f231, [%r8+20];
	ld.shared.f32 	%f232, [%r69+320];
	fma.rn.f32 	%f233, %f231, %f232, %f230;
	ld.shared.f32 	%f234, [%r8+24];
	ld.shared.f32 	%f235, [%r69+384];
	fma.rn.f32 	%f236, %f234, %f235, %f233;
	ld.shared.f32 	%f237, [%r8+28];
	ld.shared.f32 	%f238, [%r69+448];
	fma.rn.f32 	%f239, %f237, %f238, %f236;
	ld.shared.f32 	%f240, [%r8+32];
	ld.shared.f32 	%f241, [%r69+512];
	fma.rn.f32 	%f242, %f240, %f241, %f239;
	ld.shared.f32 	%f243, [%r8+36];
	ld.shared.f32 	%f244, [%r69+576];
	fma.rn.f32 	%f245, %f243, %f244, %f242;
	ld.shared.f32 	%f246, [%r8+40];
	ld.shared.f32 	%f247, [%r69+640];
	fma.rn.f32 	%f248, %f246, %f247, %f245;
	ld.shared.f32 	%f249, [%r8+44];
	ld.shared.f32 	%f250, [%r69+704];
	fma.rn.f32 	%f251, %f249, %f250, %f248;
	ld.shared.f32 	%f252, [%r8+48];
	ld.shared.f32 	%f253, [%r69+768];
	fma.rn.f32 	%f254, %f252, %f253, %f251;
	ld.shared.f32 	%f255, [%r8+52];
	ld.shared.f32 	%f256, [%r69+832];
	fma.rn.f32 	%f257, %f255, %f256, %f254;
	ld.shared.f32 	%f258, [%r8+56];
	ld.shared.f32 	%f259, [%r69+896];
	fma.rn.f32 	%f260, %f258, %f259, %f257;
	ld.shared.f32 	%f261, [%r8+60];
	ld.shared.f32 	%f262, [%r69+960];
	fma.rn.f32 	%f263, %f261, %f262, %f260;
	bar.sync 	0;
	ld.global.f32 	%f264, [%rd18+64];
	st.shared.f32 	[%r64], %f264;
	add.s32 	%r71, %r65, 16;
	mad.lo.s32 	%r72, %r71, %r31, %r5;
	mul.wide.u32 	%rd22, %r72, 4;
	add.s64 	%rd23, %rd19, %rd22;
	ld.global.f32 	%f265, [%rd23];
	st.shared.f32 	[%r70], %f265;
	bar.sync 	0;
	ld.shared.f32 	%f266, [%r8];
	ld.shared.f32 	%f267, [%r69];
	fma.rn.f32 	%f268, %f266, %f267, %f263;
	ld.shared.f32 	%f269, [%r8+4];
	ld.shared.f32 	%f270, [%r69+64];
	fma.rn.f32 	%f271, %f269, %f270, %f268;
	ld.shared.f32 	%f272, [%r8+8];
	ld.shared.f32 	%f273, [%r69+128];
	fma.rn.f32 	%f274, %f272, %f273, %f271;
	ld.shared.f32 	%f275, [%r8+12];
	ld.shared.f32 	%f276, [%r69+192];
	fma.rn.f32 	%f277, %f275, %f276, %f274;
	ld.shared.f32 	%f278, [%r8+16];
	ld.shared.f32 	%f279, [%r69+256];
	fma.rn.f32 	%f280, %f278, %f279, %f277;
	ld.shared.f32 	%f281, [%r8+20];
	ld.shared.f32 	%f282, [%r69+320];
	fma.rn.f32 	%f283, %f281, %f282, %f280;
	ld.shared.f32 	%f284, [%r8+24];
	ld.shared.f32 	%f285, [%r69+384];
	fma.rn.f32 	%f286, %f284, %f285, %f283;
	ld.shared.f32 	%f287, [%r8+28];
	ld.shared.f32 	%f288, [%r69+448];
	fma.rn.f32 	%f289, %f287, %f288, %f286;
	ld.shared.f32 	%f290, [%r8+32];
	ld.shared.f32 	%f291, [%r69+512];
	fma.rn.f32 	%f292, %f290, %f291, %f289;
	ld.shared.f32 	%f293, [%r8+36];
	ld.shared.f32 	%f294, [%r69+576];
	fma.rn.f32 	%f295, %f293, %f294, %f292;
	ld.shared.f32 	%f296, [%r8+40];
	ld.shared.f32 	%f297, [%r69+640];
	fma.rn.f32 	%f298, %f296, %f297, %f295;
	ld.shared.f32 	%f299, [%r8+44];
	ld.shared.f32 	%f300, [%r69+704];
	fma.rn.f32 	%f301, %f299, %f300, %f298;
	ld.shared.f32 	%f302, [%r8+48];
	ld.shared.f32 	%f303, [%r69+768];
	fma.rn.f32 	%f304, %f302, %f303, %f301;
	ld.shared.f32 	%f305, [%r8+52];
	ld.shared.f32 	%f306, [%r69+832];
	fma.rn.f32 	%f307, %f305, %f306, %f304;
	ld.shared.f32 	%f308, [%r8+56];
	ld.shared.f32 	%f309, [%r69+896];
	fma.rn.f32 	%f310, %f308, %f309, %f307;
	ld.shared.f32 	%f311, [%r8+60];
	ld.shared.f32 	%f312, [%r69+960];
	fma.rn.f32 	%f367, %f311, %f312, %f310;
	bar.sync 	0;
	add.s32 	%r101, %r101, 2;
$L__BB0_7:
	and.b32  	%r73, %r6, 1;
	setp.eq.b32 	%p6, %r73, 1;
	not.pred 	%p7, %p6;
	@%p7 bra 	$L__BB0_9;
	ld.param.u64 	%rd38, [_Z6matmulPfS_S_i_param_1];
	ld.param.u64 	%rd35, [_Z6matmulPfS_S_i_param_0];
	shl.b32 	%r74, %r101, 4;
	mad.lo.s32 	%r79, %r31, %r3, %r5;
	add.s32 	%r80, %r79, %r74;
	cvta.to.global.u64 	%rd24, %rd35;
	mul.wide.s32 	%rd25, %r80, 4;
	add.s64 	%rd26, %rd24, %rd25;
	ld.global.f32 	%f313, [%rd26];
	shl.b32 	%r81, %r2, 2;
	add.s32 	%r82, %r8, %r81;
	st.shared.f32 	[%r82], %f313;
	add.s32 	%r83, %r74, %r2;
	mad.lo.s32 	%r84, %r83, %r31, %r5;
	cvta.to.global.u64 	%rd27, %rd38;
	mul.wide.u32 	%rd28, %r84, 4;
	add.s64 	%rd29, %rd27, %rd28;
	ld.global.f32 	%f314, [%rd29];
	mov.u32 	%r86, _ZZ6matmulPfS_S_iE4sh_B;
	add.s32 	%r87, %r86, %r81;
	add.s32 	%r88, %r87, %r40;
	st.shared.f32 	[%r88], %f314;
	bar.sync 	0;
	ld.shared.f32 	%f315, [%r8];
	ld.shared.f32 	%f316, [%r87];
	fma.rn.f32 	%f317, %f315, %f316, %f367;
	ld.shared.f32 	%f318, [%r8+4];
	ld.shared.f32 	%f319, [%r87+64];
	fma.rn.f32 	%f320, %f318, %f319, %f317;
	ld.shared.f32 	%f321, [%r8+8];
	ld.shared.f32 	%f322, [%r87+128];
	fma.rn.f32 	%f323, %f321, %f322, %f320;
	ld.shared.f32 	%f324, [%r8+12];
	ld.shared.f32 	%f325, [%r87+192];
	fma.rn.f32 	%f326, %f324, %f325, %f323;
	ld.shared.f32 	%f327, [%r8+16];
	ld.shared.f32 	%f328, [%r87+256];
	fma.rn.f32 	%f329, %f327, %f328, %f326;
	ld.shared.f32 	%f330, [%r8+20];
	ld.shared.f32 	%f331, [%r87+320];
	fma.rn.f32 	%f332, %f330, %f331, %f329;
	ld.shared.f32 	%f333, [%r8+24];
	ld.shared.f32 	%f334, [%r87+384];
	fma.rn.f32 	%f335, %f333, %f334, %f332;
	ld.shared.f32 	%f336, [%r8+28];
	ld.shared.f32 	%f337, [%r87+448];
	fma.rn.f32 	%f338, %f336, %f337, %f335;
	ld.shared.f32 	%f339, [%r8+32];
	ld.shared.f32 	%f340, [%r87+512];
	fma.rn.f32 	%f341, %f339, %f340, %f338;
	ld.shared.f32 	%f342, [%r8+36];
	ld.shared.f32 	%f343, [%r87+576];
	fma.rn.f32 	%f344, %f342, %f343, %f341;
	ld.shared.f32 	%f345, [%r8+40];
	ld.shared.f32 	%f346, [%r87+640];
	fma.rn.f32 	%f347, %f345, %f346, %f344;
	ld.shared.f32 	%f348, [%r8+44];
	ld.shared.f32 	%f349, [%r87+704];
	fma.rn.f32 	%f350, %f348, %f349, %f347;
	ld.shared.f32 	%f351, [%r8+48];
	ld.shared.f32 	%f352, [%r87+768];
	fma.rn.f32 	%f353, %f351, %f352, %f350;
	ld.shared.f32 	%f354, [%r8+52];
	ld.shared.f32 	%f355, [%r87+832];
	fma.rn.f32 	%f356, %f354, %f355, %f353;
	ld.shared.f32 	%f357, [%r8+56];
	ld.shared.f32 	%f358, [%r87+896];
	fma.rn.f32 	%f359, %f357, %f358, %f356;
	ld.shared.f32 	%f360, [%r8+60];
	ld.shared.f32 	%f361, [%r87+960];
	fma.rn.f32 	%f367, %f360, %f361, %f359;
	bar.sync 	0;
$L__BB0_9:
	ld.param.u64 	%rd39, [_Z6matmulPfS_S_i_param_2];
	cvta.to.global.u64 	%rd30, %rd39;
	mad.lo.s32 	%r93, %r31, %r3, %r5;
	mul.wide.s32 	%rd31, %r93, 4;
	add.s64 	%rd32, %rd30, %rd31;
	st.global.f32 	[%rd32], %f367;
	ret;

}


// ===== COMPILED SASS (sm_100) =====

	.target	sm_100

	.elftype	@"ET_EXEC"


//--------------------- .note.nv.tkinfo           --------------------------
	.section	.note.nv.tkinfo,"",@"SHT_NOTE"
	.sectionflags	@"SHF_NOTE_NV_TKINFO"
	.tkinfo
        /*0018*/ 	.word	0x00000002
        /*0030*/ 	.string	""
        /*0030*/ 	.string	"ptxas"
        /*0030*/ 	.string	"Cuda compilation tools, release 13.0, V13.0.88"
        /*0030*/ 	.string	"Build cuda_13.0.r13.0/compiler.36424714_0"
        /*0030*/ 	.string	"-arch sm_100 -m 64 "



//--------------------- .note.nv.cuinfo           --------------------------
	.section	.note.nv.cuinfo,"",@"SHT_NOTE"
	.sectionflags	@"SHF_NOTE_NV_CUINFO"
        /*0018*/ 	.short	0x0002
        /*001a*/ 	.short	0x0064
        /*001c*/ 	.short	0x0082
	.zero		2


//--------------------- .nv.info                  --------------------------
	.section	.nv.info,"",@"SHT_CUDA_INFO"
	.align	4


	//----- nvinfo : EIATTR_REGCOUNT
	.align		4
        /*0000*/ 	.byte	0x04, 0x2f
        /*0002*/ 	.short	(.L_1 - .L_0)
	.align		4
.L_0:
        /*0004*/ 	.word	index@(_Z6matmulPfS_S_i)
        /*0008*/ 	.word	0x00000028


	//----- nvinfo : EIATTR_FRAME_SIZE
	.align		4
.L_1:
        /*000c*/ 	.byte	0x04, 0x11
        /*000e*/ 	.short	(.L_3 - .L_2)
	.align		4
.L_2:
        /*0010*/ 	.word	index@(_Z6matmulPfS_S_i)
        /*0014*/ 	.word	0x00000000


	//----- nvinfo : EIATTR_MIN_STACK_SIZE
	.align		4
.L_3:
        /*0018*/ 	.byte	0x04, 0x12
        /*001a*/ 	.short	(.L_5 - .L_4)
	.align		4
.L_4:
        /*001c*/ 	.word	index@(_Z6matmulPfS_S_i)
        /*0020*/ 	.word	0x00000000
.L_5:


//--------------------- .nv.compat                --------------------------
	.section	.nv.compat,"",@"SHT_CUDA_COMPAT_INFO"
	.align	4
        /*0000*/ 	.byte	0x02, 0x09, 0x00, 0x00, 0x02, 0x02, 0x01, 0x00, 0x02, 0x05, 0x05, 0x00, 0x03, 0x07, 0x01, 0x01
        /*0010*/ 	.byte	0x02, 0x03, 0x00, 0x00, 0x02, 0x06, 0x01, 0x00, 0x04, 0x0b, 0x08, 0x00, 0x09, 0x00, 0x00, 0x00
        /*0020*/ 	.byte	0x00, 0x00, 0x00, 0x00


//--------------------- .nv.info._Z6matmulPfS_S_i --------------------------
	.section	.nv.info._Z6matmulPfS_S_i,"",@"SHT_CUDA_INFO"
	.sectionflags	@""
	.align	4


	//----- nvinfo : EIATTR_CUDA_API_VERSION
	.align		4
        /*0000*/ 	.byte	0x04, 0x37
        /*0002*/ 	.short	(.L_7 - .L_6)
.L_6:
        /*0004*/ 	.word	0x00000082


	//----- nvinfo : EIATTR_KPARAM_INFO
	.align		4
.L_7:
        /*0008*/ 	.byte	0x04, 0x17
        /*000a*/ 	.short	(.L_9 - .L_8)
.L_8:
        /*000c*/ 	.word	0x00000000
        /*0010*/ 	.short	0x0003
        /*0012*/ 	.short	0x0018
        /*0014*/ 	.byte	0x00, 0xf0, 0x11, 0x00


	//----- nvinfo : EIATTR_KPARAM_INFO
	.align		4
.L_9:
        /*0018*/ 	.byte	0x04, 0x17
        /*001a*/ 	.short	(.L_11 - .L_10)
.L_10:
        /*001c*/ 	.word	0x00000000
        /*0020*/ 	.short	0x0002
        /*0022*/ 	.short	0x0010
        /*0024*/ 	.byte	0x00, 0xf5, 0x21, 0x00


	//----- nvinfo : EIATTR_KPARAM_INFO
	.align		4
.L_11:
        /*0028*/ 	.byte	0x04, 0x17
        /*002a*/ 	.short	(.L_13 - .L_12)
.L_12:
        /*002c*/ 	.word	0x00000000
        /*0030*/ 	.short	0x0001
        /*0032*/ 	.short	0x0008
        /*0034*/ 	.byte	0x00, 0xf5, 0x21, 0x00


	//----- nvinfo : EIATTR_KPARAM_INFO
	.align		4
.L_13:
        /*0038*/ 	.byte	0x04, 0x17
        /*003a*/ 	.short	(.L_15 - .L_14)
.L_14:
        /*003c*/ 	.word	0x00000000
        /*0040*/ 	.short	0x0000
        /*0042*/ 	.short	0x0000
        /*0044*/ 	.byte	0x00, 0xf5, 0x21, 0x00


	//----- nvinfo : EIATTR_SPARSE_MMA_MASK
	.align		4
.L_15:
        /*0048*/ 	.byte	0x03, 0x50
        /*004a*/ 	.short	0x0000


	//----- nvinfo : EIATTR_MAXREG_COUNT
	.align		4
        /*004c*/ 	.byte	0x03, 0x1b
        /*004e*/ 	.short	0x00ff


	//----- nvinfo : EIATTR_NUM_BARRIERS
	.align		4
        /*0050*/ 	.byte	0x02, 0x4c
        /*0052*/ 	.byte	0x01
	.zero		1


	//----- nvinfo : EIATTR_MERCURY_ISA_VERSION
	.align		4
        /*0054*/ 	.byte	0x03, 0x5f
        /*0056*/ 	.short	0x0101


	//----- nvinfo : EIATTR_VRC_CTA_INIT_COUNT
	.align		4
        /*0058*/ 	.byte	0x02, 0x4a
	.zero		1
	.zero		1


	//----- nvinfo : EIATTR_EXIT_INSTR_OFFSETS
	.align		4
        /*005c*/ 	.byte	0x04, 0x1c
        /*005e*/ 	.short	(.L_17 - .L_16)


	//   ....[0]....
.L_16:
        /*0060*/ 	.word	0x00001890


	//----- nvinfo : EIATTR_CBANK_PARAM_SIZE
	.align		4
.L_17:
        /*0064*/ 	.byte	0x03, 0x19
        /*0066*/ 	.short	0x001c


	//----- nvinfo : EIATTR_PARAM_CBANK
	.align		4
        /*0068*/ 	.byte	0x04, 0x0a
        /*006a*/ 	.short	(.L_19 - .L_18)
	.align		4
.L_18:
        /*006c*/ 	.word	index@(.nv.constant0._Z6matmulPfS_S_i)
        /*0070*/ 	.short	0x0380
        /*0072*/ 	.short	0x001c


	//----- nvinfo : EIATTR_SW_WAR
	.align		4
.L_19:
        /*0074*/ 	.byte	0x04, 0x36
        /*0076*/ 	.short	(.L_21 - .L_20)
.L_20:
        /*0078*/ 	.word	0x00000008
.L_21:


//--------------------- .nv.callgraph             --------------------------
	.section	.nv.callgraph,"",@"SHT_CUDA_CALLGRAPH"
	.align	4
	.sectionentsize	8
	.align		4
        /*0000*/ 	.word	0x00000000
	.align		4
        /*0004*/ 	.word	0xffffffff
	.align		4
        /*0008*/ 	.word	0x00000000
	.align		4
        /*000c*/ 	.word	0xfffffffe
	.align		4
        /*0010*/ 	.word	0x00000000
	.align		4
        /*0014*/ 	.word	0xfffffffd
	.align		4
        /*0018*/ 	.word	0x00000000
	.align		4
        /*001c*/ 	.word	0xfffffffc


//--------------------- .text._Z6matmulPfS_S_i    --------------------------
	.section	.text._Z6matmulPfS_S_i,"ax",@progbits
	.align	128
        .global         _Z6matmulPfS_S_i
        .type           _Z6matmulPfS_S_i,@function
        .size           _Z6matmulPfS_S_i,(.L_x_5 - _Z6matmulPfS_S_i)
        .other          _Z6matmulPfS_S_i,@"STO_CUDA_ENTRY STV_DEFAULT"
_Z6matmulPfS_S_i:
.text._Z6matmulPfS_S_i:
[----:B------:R-:W-:Y:S08]  /*0000*/  LDC R1, c[0x0][0x37c] ;  /* 0x0000df00ff017b82 */ /* 0x000ff00000000800 */
[----:B------:R-:W0:Y:S01]  /*0010*/  LDC R4, c[0x0][0x398] ;  /* 0x0000e600ff047b82 */ /* 0x000e220000000800 */
[----:B------:R-:W1:Y:S01]  /*0020*/  S2R R2, SR_TID.X ;  /* 0x0000000000027919 */ /* 0x000e620000002100 */
[----:B------:R-:W2:Y:S01]  /*0030*/  LDCU.64 UR8, c[0x0][0x358] ;  /* 0x00006b00ff0877ac */ /* 0x000ea20008000a00 */
[----:B------:R-:W-:Y:S01]  /*0040*/  HFMA2 R33, -RZ, RZ, 0, 0 ;  /* 0x00000000ff217431 */ /* 0x000fe200000001ff */
[----:B------:R-:W3:Y:S04]  /*0050*/  S2R R3, SR_TID.Y ;  /* 0x0000000000037919 */ /* 0x000ee80000002200 */
[----:B------:R-:W4:Y:S08]  /*0060*/  S2UR UR4, SR_CTAID.Y ;  /* 0x00000000000479c3 */ /* 0x000f300000002600 */
[----:B------:R-:W1:Y:S08]  /*0070*/  S2UR UR6, SR_CTAID.X ;  /* 0x00000000000679c3 */ /* 0x000e700000002500 */
[----:B------:R-:W1:Y:S01]  /*0080*/  LDC R7, c[0x0][0x360] ;  /* 0x0000d800ff077b82 */ /* 0x000e620000000800 */
[----:B------:R-:W4:Y:S01]  /*0090*/  LDCU UR5, c[0x0][0x364] ;  /* 0x00006c80ff0577ac */ /* 0x000f220008000800 */
[----:B0-----:R-:W-:-:S02]  /*00a0*/  ISETP.GE.AND P0, PT, R4, 0x10, PT ;  /* 0x000000100400780c */ /* 0x001fc40003f06270 */
[----:B------:R-:W-:-:S04]  /*00b0*/  SHF.R.S32.HI R5, RZ, 0x1f, R4 ;  /* 0x0000001fff057819 */ /* 0x000fc80000011404 */
[----:B------:R-:W-:Y:S01]  /*00c0*/  LEA.HI R5, R5, R4, RZ, 0x4 ;  /* 0x0000000405057211 */ /* 0x000fe200078f20ff */
[----:B----4-:R-:W-:Y:S01]  /*00d0*/  UIMAD UR4, UR4, UR5, URZ ;  /* 0x00000005040472a4 */ /* 0x010fe2000f8e02ff */
[----:B-1----:R-:W-:-:S05]  /*00e0*/  IMAD R20, R7, UR6, R2 ;  /* 0x0000000607147c24 */ /* 0x002fca000f8e0202 */
[----:B---3--:R-:W-:Y:S01]  /*00f0*/  IADD3 R7, PT, PT, R3, UR4, RZ ;  /* 0x0000000403077c10 */ /* 0x008fe2000fffe0ff */
[----:B--2---:R-:W-:Y:S06]  /*0100*/  @!P0 BRA `(.L_x_0) ;  /* 0x0000001400d08947 */ /* 0x004fec0003800000 */
[----:B------:R-:W0:Y:S01]  /*0110*/  S2UR UR7, SR_CgaCtaId ;  /* 0x00000000000779c3 */ /* 0x000e220000008800 */
[----:B------:R-:W-:Y:S01]  /*0120*/  SHF.R.S32.HI R28, RZ, 0x4, R5 ;  /* 0x00000004ff1c7819 */ /* 0x000fe20000011405 */
[----:B------:R-:W-:Y:S01]  /*0130*/  UMOV UR5, 0x400 ;  /* 0x0000040000057882 */ /* 0x000fe20000000000 */
[----:B------:R-:W-:Y:S01]  /*0140*/  IMAD R5, R20, R4, R7 ;  /* 0x0000000414057224 */ /* 0x000fe200078e0207 */
[----:B------:R-:W-:Y:S02]  /*0150*/  MOV R33, RZ ;  /* 0x000000ff00217202 */ /* 0x000fe40000000f00 */
[----:B------:R-:W-:-:S04]  /*0160*/  IADD3 R0, PT, PT, R28, -0x1, RZ ;  /* 0xffffffff1c007810 */ /* 0x000fc80007ffe0ff */
[----:B------:R-:W-:Y:S02]  /*0170*/  ISETP.GE.U32.AND P0, PT, R0, 0x3, PT ;  /* 0x000000030000780c */ /* 0x000fe40003f06070 */
[----:B------:R-:W-:Y:S01]  /*0180*/  MOV R0, RZ ;  /* 0x000000ff00007202 */ /* 0x000fe20000000f00 */
[----:B0-----:R-:W-:-:S06]  /*0190*/  ULEA UR6, UR7, UR5, 0x18 ;  /* 0x0000000507067291 */ /* 0x001fcc000f8ec0ff */
[----:B------:R-:W-:-:S04]  /*01a0*/  LEA R6, R2, UR6, 0x6 ;  /* 0x0000000602067c11 */ /* 0x000fc8000f8e30ff */
[----:B------:R-:W-:Y:S05]  /*01b0*/  @!P0 BRA `(.L_x_1) ;  /* 0x0000000c00208947 */ /* 0x000fea0003800000 */
[----:B------:R-:W-:Y:S01]  /*01c0*/  UIADD3 UR6, UPT, UPT, UR5, 0x400, URZ ;  /* 0x0000040005067890 */ /* 0x000fe2000fffe0ff */
[C---:B------:R-:W-:Y:S01]  /*01d0*/  IADD3 R31, PT, PT, R3.reuse, 0x30, RZ ;  /* 0x00000030031f7810 */ /* 0x040fe20007ffe0ff */
[CC--:B------:R-:W-:Y:S01]  /*01e0*/  IMAD R25, R3.reuse, R4.reuse, R3 ;  /* 0x0000000403197224 */ /* 0x0c0fe200078e0203 */
[C---:B------:R-:W-:Y:S01]  /*01f0*/  IADD3 R29, PT, PT, R3.reuse, 0x20, RZ ;  /* 0x00000020031d7810 */ /* 0x040fe20007ffe0ff */
[----:B------:R-:W-:Y:S01]  /*0200*/  ULEA UR6, UR7, UR6, 0x18 ;  /* 0x0000000607067291 */ /* 0x000fe2000f8ec0ff */
[----:B------:R-:W-:Y:S01]  /*0210*/  IADD3 R27, PT, PT, R3, 0x10, RZ ;  /* 0x00000010031b7810 */ /* 0x000fe20007ffe0ff */
[----:B------:R-:W-:Y:S01]  /*0220*/  HFMA2 R33, -RZ, RZ, 0, 0 ;  /* 0x00000000ff217431 */ /* 0x000fe200000001ff */
[----:B------:R-:W-:Y:S01]  /*0230*/  LOP3.LUT R0, R28, 0x7fffffc, RZ, 0xc0, !PT ;  /* 0x07fffffc1c007812 */ /* 0x000fe200078ec0ff */
[-CC-:B------:R-:W-:Y:S01]  /*0240*/  IMAD R31, R31, R4.reuse, R7.reuse ;  /* 0x000000041f1f7224 */ /* 0x180fe200078e0207 */
[----:B------:R-:W-:Y:S01]  /*0250*/  MOV R26, R5 ;  /* 0x00000005001a7202 */ /* 0x000fe20000000f00 */
[-CC-:B------:R-:W-:Y:S01]  /*0260*/  IMAD R29, R29, R4.reuse, R7.reuse ;  /* 0x000000041d1d7224 */ /* 0x180fe200078e0207 */
[----:B------:R-:W-:Y:S01]  /*0270*/  LEA R23, R3, UR6, 0x2 ;  /* 0x0000000603177c11 */ /* 0x000fe2000f8e10ff */
[----:B------:R-:W-:Y:S01]  /*0280*/  IMAD R27, R27, R4, R7 ;  /* 0x000000041b1b7224 */ /* 0x000fe200078e0207 */
[----:B------:R-:W-:-:S02]  /*0290*/  LEA R22, R3, R6, 0x2 ;  /* 0x0000000603167211 */ /* 0x000fc400078e10ff */
[----:B------:R-:W-:Y:S02]  /*02a0*/  IADD3 R25, PT, PT, R25, UR4, RZ ;  /* 0x0000000419197c10 */ /* 0x000fe4000fffe0ff */
[----:B------:R-:W-:Y:S02]  /*02b0*/  IADD3 R24, PT, PT, -R0, RZ, RZ ;  /* 0x000000ff00187210 */ /* 0x000fe40007ffe1ff */
[----:B------:R-:W-:-:S07]  /*02c0*/  LEA R21, R2, R23, 0x6 ;  /* 0x0000001702157211 */ /* 0x000fce00078e30ff */
.L_x_2:
[----:B------:R-:W0:Y:S08]  /*02d0*/  LDC.64 R16, c[0x0][0x380] ;  /* 0x0000e000ff107b82 */ /* 0x000e300000000a00 */
[----:B------:R-:W1:Y:S01]  /*02e0*/  LDC.64 R18, c[0x0][0x388] ;  /* 0x0000e200ff127b82 */ /* 0x000e620000000a00 */
[----:B0-----:R-:W-:-:S05]  /*02f0*/  IMAD.WIDE R16, R26, 0x4, R16 ;  /* 0x000000041a107825 */ /* 0x001fca00078e0210 */
[----:B------:R-:W2:Y:S01]  /*0300*/  LDG.E R11, desc[UR8][R16.64] ;  /* 0x00000008100b7981 */ /* 0x000ea2000c1e1900 */
[----:B-1----:R-:W-:-:S05]  /*0310*/  IMAD.WIDE.U32 R8, R25, 0x4, R18 ;  /* 0x0000000419087825 */ /* 0x002fca00078e0012 */
[----:B------:R-:W3:Y:S04]  /*0320*/  LDG.E R30, desc[UR8][R8.64] ;  /* 0x00000008081e7981 */ /* 0x000ee8000c1e1900 */
[----:B--2---:R-:W-:Y:S04]  /*0330*/  STS [R22], R11 ;  /* 0x0000000b16007388 */ /* 0x004fe80000000800 */
[----:B---3--:R-:W-:Y:S01]  /*0340*/  STS [R21], R30 ;  /* 0x0000001e15007388 */ /* 0x008fe20000000800 */
[----:B------:R-:W-:Y:S06]  /*0350*/  BAR.SYNC.DEFER_BLOCKING 0x0 ;  /* 0x0000000000007b1d */ /* 0x000fec0000010000 */
[----:B------:R-:W-:Y:S04]  /*0360*/  LDS R10, [R23] ;  /* 0x00000000170a7984 */ /* 0x000fe80000000800 */
[----:B------:R-:W0:Y:S04]  /*0370*/  LDS.128 R12, [R6] ;  /* 0x00000000060c7984 */ /* 0x000e280000000c00 */
[----:B------:R-:W1:Y:S04]  /*0380*/  LDS R37, [R23+0x40] ;  /* 0x0000400017257984 */ /* 0x000e680000000800 */
[----:B------:R-:W2:Y:S04]  /*0390*/  LDS R35, [R23+0x80] ;  /* 0x0000800017237984 */ /* 0x000ea80000000800 */
[----:B------:R-:W-:Y:S01]  /*03a0*/  LDS R30, [R23+0x140] ;  /* 0x00014000171e7984 */ /* 0x000fe20000000800 */
[----:B0-----:R-:W-:-:S03]  /*03b0*/  FFMA R10, R12, R10, R33 ;  /* 0x0000000a0c0a7223 */ /* 0x001fc60000000021 */
[----:B------:R-:W0:Y:S01]  /*03c0*/  LDS R12, [R23+0xc0] ;  /* 0x0000c000170c7984 */ /* 0x000e220000000800 */
[----:B-1----:R-:W-:-:S03]  /*03d0*/  FFMA R32, R37, R13, R10 ;  /* 0x0000000d25207223 */ /* 0x002fc6000000000a */
[----:B------:R-:W-:Y:S04]  /*03e0*/  LDS R13, [R23+0x100] ;  /* 0x00010000170d7984 */ /* 0x000fe80000000800 */
[----:B------:R-:W1:Y:S04]  /*03f0*/  LDS.128 R8, [R6+0x10] ;  /* 0x0000100006087984 */ /* 0x000e680000000c00 */
[----:B------:R-:W3:Y:S01]  /*0400*/  LDS R33, [R23+0x180] ;  /* 0x0001800017217984 */ /* 0x000ee20000000800 */
[----:B--2---:R-:W-:-:S04]  /*0410*/  FFMA R35, R35, R14, R32 ;  /* 0x0000000e23237223 */ /* 0x004fc80000000020 */
[----:B0-----:R-:W-:Y:S02]  /*0420*/  FFMA R15, R12, R15, R35 ;  /* 0x0000000f0c0f7223 */ /* 0x001fe40000000023 */
[----:B------:R-:W-:Y:S02]  /*0430*/  LDS R35, [R23+0x240] ;  /* 0x0002400017237984 */ /* 0x000fe40000000800 */
[----:B-1----:R-:W-:Y:S02]  /*0440*/  FFMA R13, R8, R13, R15 ;  /* 0x0000000d080d7223 */ /* 0x002fe4000000000f */
[----:B------:R-:W0:Y:S02]  /*0450*/  LDS R8, [R23+0x1c0] ;  /* 0x0001c00017087984 */ /* 0x000e240000000800 */
[----:B------:R-:W-:Y:S02]  /*0460*/  FFMA R30, R30, R9, R13 ;  /* 0x000000091e1e7223 */ /* 0x000fe4000000000d */
[----:B------:R-:W-:Y:S04]  /*0470*/  LDS R9, [R23+0x200] ;  /* 0x0002000017097984 */ /* 0x000fe80000000800 */
[----:B------:R-:W1:Y:S01]  /*0480*/  LDS.128 R12, [R6+0x20] ;  /* 0x00002000060c7984 */ /* 0x000e620000000c00 */
[----:B---3--:R-:W-:-:S03]  /*0490*/  FFMA R33, R33, R10, R30 ;  /* 0x0000000a21217223 */ /* 0x008fc6000000001e */
[----:B------:R-:W2:Y:S04]  /*04a0*/  LDS R30, [R23+0x280] ;  /* 0x00028000171e7984 */ /* 0x000ea80000000800 */
[----:B------:R-:W3:Y:S01]  /*04b0*/  LDS R10, [R23+0x2c0] ;  /* 0x0002c000170a7984 */ /* 0x000ee20000000800 */
[----:B0-----:R-:W-:-:S03]  /*04c0*/  FFMA R11, R8, R11, R33 ;  /* 0x0000000b080b7223 */ /* 0x001fc60000000021 */
[----:B------:R-:W-:Y:S01]  /*04d0*/  LDS R8, [R23+0x340] ;  /* 0x0003400017087984 */ /* 0x000fe20000000800 */
[----:B-1----:R-:W-:-:S03]  /*04e0*/  FFMA R12, R12, R9, R11 ;  /* 0x000000090c0c7223 */ /* 0x002fc6000000000b */
[----:B------:R-:W-:Y:S01]  /*04f0*/  LDS R9, [R23+0x300] ;  /* 0x0003000017097984 */ /* 0x000fe20000000800 */
[----:B------:R-:W-:-:S03]  /*0500*/  FFMA R13, R35, R13, R12 ;  /* 0x0000000d230d7223 */ /* 0x000fc6000000000c */
[----:B------:R-:W-:Y:S01]  /*0510*/  LDS R35, [R23+0x380] ;  /* 0x0003800017237984 */ /* 0x000fe20000000800 */
[----:B--2---:R-:W-:-:S03]  /*0520*/  FFMA R13, R30, R14, R13 ;  /* 0x0000000e1e0d7223 */ /* 0x004fc6000000000d */
[----:B------:R-:W-:Y:S01]  /*0530*/  LDS R30, [R23+0x3c0] ;  /* 0x0003c000171e7984 */ /* 0x000fe20000000800 */
[----:B---3--:R-:W-:-:S03]  /*0540*/  FFMA R11, R10, R15, R13 ;  /* 0x0000000f0a0b7223 */ /* 0x008fc6000000000d */
[----:B------:R-:W0:Y:S01]  /*0550*/  LDS.128 R12, [R6+0x30] ;  /* 0x00003000060c7984 */ /* 0x000e220000000c00 */
[----:B------:R-:W-:Y:S01]  /*0560*/  BAR.SYNC.DEFER_BLOCKING 0x0 ;  /* 0x0000000000007b1d */ /* 0x000fe20000010000 */
[----:B------:R-:W-:-:S05]  /*0570*/  IMAD.WIDE.U32 R32, R27, 0x4, R18 ;  /* 0x000000041b207825 */ /* 0x000fca00078e0012 */
[----:B------:R-:W2:Y:S04]  /*0580*/  LDG.E R36, desc[UR8][R16.64+0x40] ;  /* 0x0000400810247981 */ /* 0x000ea8000c1e1900 */
[----:B------:R-:W3:Y:S01]  /*0590*/  LDG.E R32, desc[UR8][R32.64] ;  /* 0x0000000820207981 */ /* 0x000ee2000c1e1900 */
[----:B0-----:R-:W-:-:S04]  /*05a0*/  FFMA R12, R12, R9, R11 ;  /* 0x000000090c0c7223 */ /* 0x001fc8000000000b */
[----:B------:R-:W-:-:S04]  /*05b0*/  FFMA R34, R8, R13, R12 ;  /* 0x0000000d08227223 */ /* 0x000fc8000000000c */
[----:B------:R-:W-:-:S04]  /*05c0*/  FFMA R35, R35, R14, R34 ;  /* 0x0000000e23237223 */ /* 0x000fc80000000022 */
[----:B------:R-:W-:Y:S01]  /*05d0*/  FFMA R15, R30, R15, R35 ;  /* 0x0000000f1e0f7223 */ /* 0x000fe20000000023 */
[----:B--2---:R-:W-:Y:S04]  /*05e0*/  STS [R22], R36 ;  /* 0x0000002416007388 */ /* 0x004fe80000000800 */
[----:B---3--:R-:W-:Y:S01]  /*05f0*/  STS [R21], R32 ;  /* 0x0000002015007388 */ /* 0x008fe20000000800 */
[----:B------:R-:W-:Y:S06]  /*0600*/  BAR.SYNC.DEFER_BLOCKING 0x0 ;  /* 0x0000000000007b1d */ /* 0x000fec0000010000 */
[----:B------:R-:W-:Y:S04]  /*0610*/  LDS R37, [R23] ;  /* 0x0000000017257984 */ /* 0x000fe80000000800 */
[----:B------:R-:W0:Y:S04]  /*0620*/  LDS.128 R8, [R6] ;  /* 0x0000000006087984 */ /* 0x000e280000000c00 */
[----:B------:R-:W1:Y:S04]  /*0630*/  LDS R12, [R23+0x40] ;  /* 0x00004000170c7984 */ /* 0x000e680000000800 */
[----:B------:R-:W2:Y:S04]  /*0640*/  LDS R33, [R23+0x80] ;  /* 0x0000800017217984 */ /* 0x000ea80000000800 */
[----:B------:R-:W-:Y:S04]  /*0650*/  LDS R30, [R23+0x140] ;  /* 0x00014000171e7984 */ /* 0x000fe80000000800 */
[----:B------:R-:W-:Y:S01]  /*0660*/  LDS R35, [R23+0x180] ;  /* 0x0001800017237984 */ /* 0x000fe20000000800 */
[----:B0-----:R-:W-:-:S03]  /*0670*/  FFMA R15, R8, R37, R15 ;  /* 0x00000025080f7223 */ /* 0x001fc6000000000f */
[----:B------:R-:W0:Y:S01]  /*0680*/  LDS R8, [R23+0xc0] ;  /* 0x0000c00017087984 */ /* 0x000e220000000800 */
[----:B-1----:R-:W-:-:S03]  /*0690*/  FFMA R32, R12, R9, R15 ;  /* 0x000000090c207223 */ /* 0x002fc6000000000f */
[----:B------:R-:W-:Y:S04]  /*06a0*/  LDS R9, [R23+0x100] ;  /* 0x0001000017097984 */ /* 0x000fe80000000800 */
[----:B------:R-:W1:Y:S01]  /*06b0*/  LDS.128 R12, [R6+0x10] ;  /* 0x00001000060c7984 */ /* 0x000e620000000c00 */
        /* <DEDUP_REMOVED lines=8> */
[----:B------:R-:W-:-:S03]  /*0740*/  FFMA R35, R35, R14, R30 ;  /* 0x0000000e23237223 */ /* 0x000fc6000000001e */
[----:B------:R-:W2:Y:S04]  /*0750*/  LDS R30, [R23+0x280] ;  /* 0x00028000171e7984 */ /* 0x000ea80000000800 */
[----:B------:R-:W3:Y:S01]  /*0760*/  LDS R14, [R23+0x2c0] ;  /* 0x0002c000170e7984 */ /* 0x000ee20000000800 */
[----:B0-----:R-:W-:-:S03]  /*0770*/  FFMA R15, R12, R15, R35 ;  /* 0x0000000f0c0f7223 */ /* 0x001fc60000000023 */
[----:B------:R-:W-:Y:S01]  /*0780*/  LDS R35, [R23+0x380] ;  /* 0x0003800017237984 */ /* 0x000fe20000000800 */
[----:B-1----:R-:W-:-:S04]  /*0790*/  FFMA R8, R8, R13, R15 ;  /* 0x0000000d08087223 */ /* 0x002fc8000000000f */
[----:B------:R-:W-:Y:S02]  /*07a0*/  FFMA R9, R33, R9, R8 ;  /* 0x0000000921097223 */ /* 0x000fe40000000008 */
[----:B------:R-:W-:Y:S02]  /*07b0*/  LDS R8, [R23+0x340] ;  /* 0x0003400017087984 */ /* 0x000fe40000000800 */
[----:B--2---:R-:W-:Y:S02]  /*07c0*/  FFMA R13, R30, R10, R9 ;  /* 0x0000000a1e0d7223 */ /* 0x004fe40000000009 */
[----:B------:R-:W-:Y:S02]  /*07d0*/  LDS R9, [R23+0x300] ;  /* 0x0003000017097984 */ /* 0x000fe40000000800 */
[----:B---3--:R-:W-:Y:S02]  /*07e0*/  FFMA R11, R14, R11, R13 ;  /* 0x0000000b0e0b7223 */ /* 0x008fe4000000000d */
[----:B------:R-:W-:Y:S04]  /*07f0*/  LDS R30, [R23+0x3c0] ;  /* 0x0003c000171e7984 */ /* 0x000fe80000000800 */
        /* <DEDUP_REMOVED lines=9> */
[----:B------:R-:W-:Y:S01]  /*0890*/  IMAD.WIDE.U32 R18, R31, 0x4, R18 ;  /* 0x000000041f127825 */ /* 0x000fe200078e0012 */
[----:B--2---:R-:W-:Y:S04]  /*08a0*/  STS [R22], R36 ;  /* 0x0000002416007388 */ /* 0x004fe80000000800 */
[----:B---3--:R-:W-:Y:S01]  /*08b0*/  STS [R21], R32 ;  /* 0x0000002015007388 */ /* 0x008fe20000000800 */
[----:B------:R-:W-:Y:S06]  /*08c0*/  BAR.SYNC.DEFER_BLOCKING 0x0 ;  /* 0x0000000000007b1d */ /* 0x000fec0000010000 */
[----:B------:R-:W-:Y:S04]  /*08d0*/  LDS R37, [R23] ;  /* 0x0000000017257984 */ /* 0x000fe80000000800 */
[----:B------:R-:W0:Y:S04]  /*08e0*/  LDS.128 R8, [R6] ;  /* 0x0000000006087984 */ /* 0x000e280000000c00 */
[----:B------:R-:W1:Y:S04]  /*08f0*/  LDS R12, [R23+0x40] ;  /* 0x00004000170c7984 */ /* 0x000e680000000800 */
[----:B------:R-:W2:Y:S04]  /*0900*/  LDS R33, [R23+0x80] ;  /* 0x0000800017217984 */ /* 0x000ea80000000800 */
[----:B------:R-:W3:Y:S04]  /*0910*/  LDS R35, [R23+0xc0] ;  /* 0x0000c00017237984 */ /* 0x000ee80000000800 */
[----:B------:R-:W-:Y:S01]  /*0920*/  LDS R32, [R23+0x200] ;  /* 0x0002000017207984 */ /* 0x000fe20000000800 */
[----:B0-----:R-:W-:-:S03]  /*0930*/  FFMA R15, R8, R37, R15 ;  /* 0x00000025080f7223 */ /* 0x001fc6000000000f */
[----:B------:R-:W-:Y:S01]  /*0940*/  LDS R8, [R23+0x140] ;  /* 0x0001400017087984 */ /* 0x000fe20000000800 */
[----:B-1----:R-:W-:-:S03]  /*0950*/  FFMA R30, R12, R9, R15 ;  /* 0x000000090c1e7223 */ /* 0x002fc6000000000f */
[----:B------:R-:W-:Y:S04]  /*0960*/  LDS R9, [R23+0x100] ;  /* 0x0001000017097984 */ /* 0x000fe80000000800 */
[----:B------:R-:W0:Y:S01]  /*0970*/  LDS.128 R12, [R6+0x10] ;  /* 0x00001000060c7984 */ /* 0x000e220000000c00 */
[----:B--2---:R-:W-:-:S03]  /*0980*/  FFMA R10, R33, R10, R30 ;  /* 0x0000000a210a7223 */ /* 0x004fc6000000001e */
[----:B------:R-:W1:Y:S01]  /*0990*/  LDS R33, [R23+0x180] ;  /* 0x0001800017217984 */ /* 0x000e620000000800 */
[----:B---3--:R-:W-:-:S03]  /*09a0*/  FFMA R11, R35, R11, R10 ;  /* 0x0000000b230b7223 */ /* 0x008fc6000000000a */
[----:B------:R-:W-:Y:S04]  /*09b0*/  LDS R35, [R23+0x240] ;  /* 0x0002400017237984 */ /* 0x000fe80000000800 */
[----:B------:R-:W-:Y:S01]  /*09c0*/  LDS R37, [R23+0x300] ;  /* 0x0003000017257984 */ /* 0x000fe20000000800 */
[----:B0-----:R-:W-:-:S03]  /*09d0*/  FFMA R9, R12, R9, R11 ;  /* 0x000000090c097223 */ /* 0x001fc6000000000b */
[----:B------:R-:W0:Y:S01]  /*09e0*/  LDS R12, [R23+0x1c0] ;  /* 0x0001c000170c7984 */ /* 0x000e220000000800 */
[----:B------:R-:W-:-:S03]  /*09f0*/  FFMA R30, R8, R13, R9 ;  /* 0x0000000d081e7223 */ /* 0x000fc60000000009 */
[----:B------:R-:W2:Y:S04]  /*0a00*/  LDS.128 R8, [R6+0x20] ;  /* 0x0000200006087984 */ /* 0x000ea80000000c00 */
[----:B------:R-:W3:Y:S01]  /*0a10*/  LDS R13, [R23+0x280] ;  /* 0x00028000170d7984 */ /* 0x000ee20000000800 */
[----:B-1----:R-:W-:-:S03]  /*0a20*/  FFMA R33, R33, R14, R30 ;  /* 0x0000000e21217223 */ /* 0x002fc6000000001e */
[----:B------:R-:W-:Y:S01]  /*0a30*/  LDS R30, [R23+0x3c0] ;  /* 0x0003c000171e7984 */ /* 0x000fe20000000800 */
[----:B0-----:R-:W-:-:S04]  /*0a40*/  FFMA R15, R12, R15, R33 ;  /* 0x0000000f0c0f7223 */ /* 0x001fc80000000021 */
[----:B--2---:R-:W-:Y:S02]  /*0a50*/  FFMA R8, R8, R32, R15 ;  /* 0x0000002008087223 */ /* 0x004fe4000000000f */
[----:B------:R-:W-:Y:S02]  /*0a60*/  LDS R32, [R23+0x340] ;  /* 0x0003400017207984 */ /* 0x000fe40000000800 */
[----:B------:R-:W-:Y:S02]  /*0a70*/  FFMA R12, R35, R9, R8 ;  /* 0x00000009230c7223 */ /* 0x000fe40000000008 */
[----:B------:R-:W0:Y:S02]  /*0a80*/  LDS R8, [R23+0x2c0] ;  /* 0x0002c00017087984 */ /* 0x000e240000000800 */
[----:B---3--:R-:W-:Y:S02]  /*0a90*/  FFMA R9, R13, R10, R12 ;  /* 0x0000000a0d097223 */ /* 0x008fe4000000000c */
[----:B------:R-:W-:Y:S04]  /*0aa0*/  LDS R35, [R23+0x380] ;  /* 0x0003800017237984 */ /* 0x000fe80000000800 */
[----:B------:R-:W1:Y:S01]  /*0ab0*/  LDS.128 R12, [R6+0x30] ;  /* 0x00003000060c7984 */ /* 0x000e620000000c00 */
[----:B------:R-:W-:Y:S06]  /*0ac0*/  BAR.SYNC.DEFER_BLOCKING 0x0 ;  /* 0x0000000000007b1d */ /* 0x000fec0000010000 */
[----:B------:R0:W2:Y:S04]  /*0ad0*/  LDG.E R16, desc[UR8][R16.64+0xc0] ;  /* 0x0000c00810107981 */ /* 0x0000a8000c1e1900 */
[----:B------:R-:W3:Y:S01]  /*0ae0*/  LDG.E R18, desc[UR8][R18.64] ;  /* 0x0000000812127981 */ /* 0x000ee2000c1e1900 */
[----:B0-----:R-:W-:-:S04]  /*0af0*/  FFMA R17, R8, R11, R9 ;  /* 0x0000000b08117223 */ /* 0x001fc80000000009 */
[----:B-1----:R-:W-:-:S04]  /*0b00*/  FFMA R37, R12, R37, R17 ;  /* 0x000000250c257223 */ /* 0x002fc80000000011 */
[----:B------:R-:W-:-:S04]  /*0b10*/  FFMA R32, R32, R13, R37 ;  /* 0x0000000d20207223 */ /* 0x000fc80000000025 */
[----:B------:R-:W-:-:S04]  /*0b20*/  FFMA R35, R35, R14, R32 ;  /* 0x0000000e23237223 */ /* 0x000fc80000000020 */
[----:B------:R-:W-:Y:S01]  /*0b30*/  FFMA R17, R30, R15, R35 ;  /* 0x0000000f1e117223 */ /* 0x000fe20000000023 */
[----:B------:R-:W-:-:S04]  /*0b40*/  IADD3 R24, PT, PT, R24, 0x4, RZ ;  /* 0x0000000418187810 */ /* 0x000fc80007ffe0ff */
[----:B------:R-:W-:Y:S02]  /*0b50*/  ISETP.NE.AND P0, PT, R24, RZ, PT ;  /* 0x000000ff1800720c */ /* 0x000fe40003f05270 */
[----:B------:R-:W-:Y:S02]  /*0b60*/  IADD3 R26, PT, PT, R26, 0x40, RZ ;  /* 0x000000401a1a7810 */ /* 0x000fe40007ffe0ff */
[C---:B------:R-:W-:Y:S02]  /*0b70*/  LEA R31, R4.reuse, R31, 0x6 ;  /* 0x0000001f041f7211 */ /* 0x040fe400078e30ff */
[C---:B------:R-:W-:Y:S02]  /*0b80*/  LEA R29, R4.reuse, R29, 0x6 ;  /* 0x0000001d041d7211 */ /* 0x040fe400078e30ff */
[C---:B------:R-:W-:Y:S02]  /*0b90*/  LEA R27, R4.reuse, R27, 0x6 ;  /* 0x0000001b041b7211 */ /* 0x040fe400078e30ff */
[----:B------:R-:W-:Y:S01]  /*0ba0*/  LEA R25, R4, R25, 0x6 ;  /* 0x0000001904197211 */ /* 0x000fe200078e30ff */
        /* <DEDUP_REMOVED lines=8> */
[----:B------:R-:W-:Y:S04]  /*0c30*/  LDS R35, [R23+0x100] ;  /* 0x0001000017237984 */ /* 0x000fe80000000800 */
[----:B------:R-:W4:Y:S04]  /*0c40*/  LDS.128 R12, [R6+0x10] ;  /* 0x00001000060c7984 */ /* 0x000f280000000c00 */
[----:B------:R-:W5:Y:S04]  /*0c50*/  LDS R30, [R23+0x140] ;  /* 0x00014000171e7984 */ /* 0x000f680000000800 */
[----:B------:R-:W5:Y:S01]  /*0c60*/  LDS R37, [R23+0x180] ;  /* 0x0001800017257984 */ /* 0x000f620000000800 */
[----:B0-----:R-:W-:-:S03]  /*0c70*/  FFMA R17, R8, R33, R17 ;  /* 0x0000002108117223 */ /* 0x001fc60000000011 */
[----:B------:R-:W0:Y:S01]  /*0c80*/  LDS R8, [R23+0x1c0] ;  /* 0x0001c00017087984 */ /* 0x000e220000000800 */
[----:B-1----:R-:W-:-:S03]  /*0c90*/  FFMA R9, R34, R9, R17 ;  /* 0x0000000922097223 */ /* 0x002fc60000000011 */
[----:B------:R-:W-:Y:S04]  /*0ca0*/  LDS R33, [R23+0x200] ;  /* 0x0002000017217984 */ /* 0x000fe80000000800 */
[----:B------:R-:W1:Y:S01]  /*0cb0*/  LDS.128 R16, [R6+0x20] ;  /* 0x0000200006107984 */ /* 0x000e620000000c00 */
[----:B--2---:R-:W-:-:S04]  /*0cc0*/  FFMA R9, R36, R10, R9 ;  /* 0x0000000a24097223 */ /* 0x004fc80000000009 */
[----:B---3--:R-:W-:-:S04]  /*0cd0*/  FFMA R9, R32, R11, R9 ;  /* 0x0000000b20097223 */ /* 0x008fc80000000009 */
[----:B----4-:R-:W-:Y:S02]  /*0ce0*/  FFMA R9, R12, R35, R9 ;  /* 0x000000230c097223 */ /* 0x010fe40000000009 */
[----:B------:R-:W2:Y:S02]  /*0cf0*/  LDS R12, [R23+0x240] ;  /* 0x00024000170c7984 */ /* 0x000ea40000000800 */
[----:B-----5:R-:W-:Y:S02]  /*0d00*/  FFMA R30, R30, R13, R9 ;  /* 0x0000000d1e1e7223 */ /* 0x020fe40000000009 */
[----:B------:R-:W3:Y:S02]  /*0d10*/  LDS R13, [R23+0x280] ;  /* 0x00028000170d7984 */ /* 0x000ee40000000800 */
[----:B------:R-:W-:Y:S02]  /*0d20*/  FFMA R37, R37, R14, R30 ;  /* 0x0000000e25257223 */ /* 0x000fe4000000001e */
[----:B------:R-:W4:Y:S04]  /*0d30*/  LDS R14, [R23+0x2c0] ;  /* 0x0002c000170e7984 */ /* 0x000f280000000800 */
[----:B------:R-:W-:Y:S01]  /*0d40*/  LDS R30, [R23+0x340] ;  /* 0x00034000171e7984 */ /* 0x000fe20000000800 */
[----:B0-----:R-:W-:-:S03]  /*0d50*/  FFMA R37, R8, R15, R37 ;  /* 0x0000000f08257223 */ /* 0x001fc60000000025 */
[----:B------:R-:W-:Y:S04]  /*0d60*/  LDS R15, [R23+0x300] ;  /* 0x00030000170f7984 */ /* 0x000fe80000000800 */
[----:B------:R-:W0:Y:S01]  /*0d70*/  LDS.128 R8, [R6+0x30] ;  /* 0x0000300006087984 */ /* 0x000e220000000c00 */
[----:B-1----:R-:W-:-:S03]  /*0d80*/  FFMA R37, R16, R33, R37 ;  /* 0x0000002110257223 */ /* 0x002fc60000000025 */
[----:B------:R-:W1:Y:S04]  /*0d90*/  LDS R33, [R23+0x380] ;  /* 0x0003800017217984 */ /* 0x000e680000000800 */
[----:B------:R-:W5:Y:S01]  /*0da0*/  LDS R16, [R23+0x3c0] ;  /* 0x0003c00017107984 */ /* 0x000f620000000800 */
[----:B--2---:R-:W-:-:S04]  /*0db0*/  FFMA R12, R12, R17, R37 ;  /* 0x000000110c0c7223 */ /* 0x004fc80000000025 */
[----:B---3--:R-:W-:-:S04]  /*0dc0*/  FFMA R13, R13, R18, R12 ;  /* 0x000000120d0d7223 */ /* 0x008fc8000000000c */
[----:B----4-:R-:W-:-:S04]  /*0dd0*/  FFMA R13, R14, R19, R13 ;  /* 0x000000130e0d7223 */ /* 0x010fc8000000000d */
[----:B0-----:R-:W-:-:S04]  /*0de0*/  FFMA R13, R8, R15, R13 ;  /* 0x0000000f080d7223 */ /* 0x001fc8000000000d */
[----:B------:R-:W-:-:S04]  /*0df0*/  FFMA R30, R30, R9, R13 ;  /* 0x000000091e1e7223 */ /* 0x000fc8000000000d */
[----:B-1----:R-:W-:-:S04]  /*0e00*/  FFMA R33, R33, R10, R30 ;  /* 0x0000000a21217223 */ /* 0x002fc8000000001e */
[----:B-----5:R-:W-:Y:S01]  /*0e10*/  FFMA R33, R16, R11, R33 ;  /* 0x0000000b10217223 */ /* 0x020fe20000000021 */
[----:B------:R-:W-:Y:S06]  /*0e20*/  BAR.SYNC.DEFER_BLOCKING 0x0 ;  /* 0x0000000000007b1d */ /* 0x000fec0000010000 */
[----:B------:R-:W-:Y:S05]  /*0e30*/  @P0 BRA `(.L_x_2) ;  /* 0xfffffff400240947 */ /* 0x000fea000383ffff */
.L_x_1:
[----:B------:R-:W-:-:S13]  /*0e40*/  LOP3.LUT P0, R8, R28, 0x3, RZ, 0xc0, !PT ;  /* 0x000000031c087812 */ /* 0x000fda000780c0ff */
[----:B------:R-:W-:Y:S05]  /*0e50*/  @!P0 BRA `(.L_x_0) ;  /* 0x00000008007c8947 */ /* 0x000fea0003800000 */
[----:B------:R-:W-:Y:S02]  /*0e60*/  ISETP.NE.AND P0, PT, R8, 0x1, PT ;  /* 0x000000010800780c */ /* 0x000fe40003f05270 */
[----:B------:R-:W-:-:S04]  /*0e70*/  LOP3.LUT R28, R28, 0x1, RZ, 0xc0, !PT ;  /* 0x000000011c1c7812 */ /* 0x000fc800078ec0ff */
[----:B------:R-:W-:-:S07]  /*0e80*/  ISETP.NE.U32.AND P1, PT, R28, 0x1, PT ;  /* 0x000000011c00780c */ /* 0x000fce0003f25070 */
[----:B------:R-:W-:Y:S06]  /*0e90*/  @!P0 BRA `(.L_x_3) ;  /* 0x0000000400908947 */ /* 0x000fec0003800000 */
[----:B------:R-:W0:Y:S01]  /*0ea0*/  LDC.64 R22, c[0x0][0x380] ;  /* 0x0000e000ff167b82 */ /* 0x000e220000000a00 */
[C---:B------:R-:W-:Y:S02]  /*0eb0*/  LEA R18, R0.reuse, R3, 0x4 ;  /* 0x0000000300127211 */ /* 0x040fe400078e20ff */
[----:B------:R-:W-:-:S03]  /*0ec0*/  LEA R9, R0, R5, 0x4 ;  /* 0x0000000500097211 */ /* 0x000fc600078e20ff */
[----:B------:R-:W-:Y:S02]  /*0ed0*/  IMAD R13, R18, R4, R7 ;  /* 0x00000004120d7224 */ /* 0x000fe400078e0207 */
[----:B------:R-:W1:Y:S01]  /*0ee0*/  LDC.64 R16, c[0x0][0x388] ;  /* 0x0000e200ff107b82 */ /* 0x000e620000000a00 */
[----:B0-----:R-:W-:-:S05]  /*0ef0*/  IMAD.WIDE R22, R9, 0x4, R22 ;  /* 0x0000000409167825 */ /* 0x001fca00078e0216 */
[----:B------:R-:W2:Y:S01]  /*0f00*/  LDG.E R19, desc[UR8][R22.64] ;  /* 0x0000000816137981 */ /* 0x000ea2000c1e1900 */
[----:B-1----:R-:W-:-:S05]  /*0f10*/  IMAD.WIDE.U32 R12, R13, 0x4, R16 ;  /* 0x000000040d0c7825 */ /* 0x002fca00078e0010 */
[----:B------:R-:W3:Y:S01]  /*0f20*/  LDG.E R25, desc[UR8][R12.64] ;  /* 0x000000080c197981 */ /* 0x000ee2000c1e1900 */
[----:B------:R-:W-:-:S04]  /*0f30*/  UIADD3 UR4, UPT, UPT, UR5, 0x400, URZ ;  /* 0x0000040005047890 */ /* 0x000fc8000fffe0ff */
[----:B------:R-:W-:Y:S01]  /*0f40*/  ULEA UR4, UR7, UR4, 0x18 ;  /* 0x0000000407047291 */ /* 0x000fe2000f8ec0ff */
[----:B------:R-:W-:-:S05]  /*0f50*/  LEA R30, R3, R6, 0x2 ;  /* 0x00000006031e7211 */ /* 0x000fca00078e10ff */
[----:B------:R-:W-:-:S04]  /*0f60*/  LEA R21, R3, UR4, 0x2 ;  /* 0x0000000403157c11 */ /* 0x000fc8000f8e10ff */
[----:B------:R-:W-:Y:S02]  /*0f70*/  LEA R32, R2, R21, 0x6 ;  /* 0x0000001502207211 */ /* 0x000fe400078e30ff */
[----:B------:R-:W-:Y:S01]  /*0f80*/  IADD3 R18, PT, PT, R18, 0x10, RZ ;  /* 0x0000001012127810 */ /* 0x000fe20007ffe0ff */
        /* <DEDUP_REMOVED lines=11> */
[----:B------:R-:W5:Y:S04]  /*1040*/  LDS R19, [R21+0x180] ;  /* 0x0001800015137984 */ /* 0x000f680000000800 */
[----:B------:R-:W5:Y:S04]  /*1050*/  LDS R24, [R21+0x1c0] ;  /* 0x0001c00015187984 */ /* 0x000f680000000800 */
[----:B------:R-:W-:Y:S01]  /*1060*/  LDS R36, [R21+0x240] ;  /* 0x0002400015247984 */ /* 0x000fe20000000800 */
[----:B0-----:R-:W-:-:S03]  /*1070*/  FFMA R8, R8, R27, R33 ;  /* 0x0000001b08087223 */ /* 0x001fc60000000021 */
[----:B------:R-:W-:Y:S01]  /*1080*/  LDS R27, [R21+0x200] ;  /* 0x00020000151b7984 */ /* 0x000fe20000000800 */
[----:B-1----:R-:W-:-:S03]  /*1090*/  FFMA R9, R29, R9, R8 ;  /* 0x000000091d097223 */ /* 0x002fc60000000008 */
[----:B------:R-:W-:Y:S01]  /*10a0*/  LDS R33, [R21+0x280] ;  /* 0x0002800015217984 */ /* 0x000fe20000000800 */
[----:B--2---:R-:W-:-:S03]  /*10b0*/  FFMA R10, R28, R10, R9 ;  /* 0x0000000a1c0a7223 */ /* 0x004fc60000000009 */
[----:B------:R-:W-:Y:S01]  /*10c0*/  LDS R29, [R21+0x300] ;  /* 0x00030000151d7984 */ /* 0x000fe20000000800 */
[----:B---3--:R-:W-:-:S03]  /*10d0*/  FFMA R11, R31, R11, R10 ;  /* 0x0000000b1f0b7223 */ /* 0x008fc6000000000a */
[----:B------:R-:W-:Y:S04]  /*10e0*/  LDS R31, [R21+0x380] ;  /* 0x00038000151f7984 */ /* 0x000fe80000000800 */
[----:B------:R-:W-:Y:S01]  /*10f0*/  LDS R28, [R21+0x3c0] ;  /* 0x0003c000151c7984 */ /* 0x000fe20000000800 */
[----:B----4-:R-:W-:-:S03]  /*1100*/  FFMA R11, R12, R34, R11 ;  /* 0x000000220c0b7223 */ /* 0x010fc6000000000b */
[----:B------:R-:W-:Y:S01]  /*1110*/  LDS R34, [R21+0x2c0] ;  /* 0x0002c00015227984 */ /* 0x000fe20000000800 */
[----:B-----5:R-:W-:Y:S01]  /*1120*/  FFMA R26, R26, R13, R11 ;  /* 0x0000000d1a1a7223 */ /* 0x020fe2000000000b */
[----:B------:R-:W-:Y:S02]  /*1130*/  IMAD R13, R18, R4, R7 ;  /* 0x00000004120d7224 */ /* 0x000fe400078e0207 */
[----:B------:R-:W0:Y:S01]  /*1140*/  LDS.128 R8, [R6+0x20] ;  /* 0x0000200006087984 */ /* 0x000e220000000c00 */
[----:B------:R-:W-:Y:S01]  /*1150*/  FFMA R19, R19, R14, R26 ;  /* 0x0000000e13137223 */ /* 0x000fe2000000001a */
[----:B------:R-:W-:Y:S02]  /*1160*/  IMAD.WIDE.U32 R12, R13, 0x4, R16 ;  /* 0x000000040d0c7825 */ /* 0x000fe400078e0010 */
[----:B------:R-:W-:Y:S02]  /*1170*/  LDS R26, [R21+0x340] ;  /* 0x00034000151a7984 */ /* 0x000fe40000000800 */
[----:B------:R-:W-:-:S02]  /*1180*/  FFMA R35, R24, R15, R19 ;  /* 0x0000000f18237223 */ /* 0x000fc40000000013 */
[----:B------:R-:W1:Y:S01]  /*1190*/  LDS.128 R16, [R6+0x30] ;  /* 0x0000300006107984 */ /* 0x000e620000000c00 */
[----:B------:R-:W-:Y:S06]  /*11a0*/  BAR.SYNC.DEFER_BLOCKING 0x0 ;  /* 0x0000000000007b1d */ /* 0x000fec0000010000 */
[----:B------:R-:W2:Y:S04]  /*11b0*/  LDG.E R23, desc[UR8][R22.64+0x40] ;  /* 0x0000400816177981 */ /* 0x000ea8000c1e1900 */
[----:B------:R-:W3:Y:S01]  /*11c0*/  LDG.E R37, desc[UR8][R12.64] ;  /* 0x000000080c257981 */ /* 0x000ee2000c1e1900 */
[----:B0-----:R-:W-:-:S04]  /*11d0*/  FFMA R35, R8, R27, R35 ;  /* 0x0000001b08237223 */ /* 0x001fc80000000023 */
[----:B------:R-:W-:-:S04]  /*11e0*/  FFMA R36, R36, R9, R35 ;  /* 0x0000000924247223 */ /* 0x000fc80000000023 */
[----:B------:R-:W-:-:S04]  /*11f0*/  FFMA R33, R33, R10, R36 ;  /* 0x0000000a21217223 */ /* 0x000fc80000000024 */
[----:B------:R-:W-:-:S04]  /*1200*/  FFMA R33, R34, R11, R33 ;  /* 0x0000000b22217223 */ /* 0x000fc80000000021 */
[----:B-1----:R-:W-:-:S04]  /*1210*/  FFMA R29, R16, R29, R33 ;  /* 0x0000001d101d7223 */ /* 0x002fc80000000021 */
[----:B------:R-:W-:-:S04]  /*1220*/  FFMA R26, R26, R17, R29 ;  /* 0x000000111a1a7223 */ /* 0x000fc8000000001d */
[----:B------:R-:W-:-:S04]  /*1230*/  FFMA R31, R31, R18, R26 ;  /* 0x000000121f1f7223 */ /* 0x000fc8000000001a */
[----:B------:R-:W-:Y:S01]  /*1240*/  FFMA R33, R28, R19, R31 ;  /* 0x000000131c217223 */ /* 0x000fe2000000001f */
        /* <DEDUP_REMOVED lines=14> */
[----:B------:R-:W-:Y:S04]  /*1330*/  LDS R31, [R21+0x200] ;  /* 0x00020000151f7984 */ /* 0x000fe80000000800 */
[----:B------:R-:W5:Y:S01]  /*1340*/  LDS.128 R16, [R6+0x20] ;  /* 0x0000200006107984 */ /* 0x000f620000000c00 */
[----:B0-----:R-:W-:-:S03]  /*1350*/  FFMA R25, R12, R25, R33 ;  /* 0x000000190c197223 */ /* 0x001fc60000000021 */
[----:B------:R-:W0:Y:S01]  /*1360*/  LDS R28, [R21+0x240] ;  /* 0x00024000151c7984 */ /* 0x000e220000000800 */
[----:B-1----:R-:W-:-:S03]  /*1370*/  FFMA R24, R24, R13, R25 ;  /* 0x0000000d18187223 */ /* 0x002fc60000000019 */
[----:B------:R-:W1:Y:S01]  /*1380*/  LDS R25, [R21+0x280] ;  /* 0x0002800015197984 */ /* 0x000e620000000800 */
[----:B--2---:R-:W-:-:S03]  /*1390*/  FFMA R27, R27, R14, R24 ;  /* 0x0000000e1b1b7223 */ /* 0x004fc60000000018 */
[----:B------:R-:W2:Y:S01]  /*13a0*/  LDS R24, [R21+0x2c0] ;  /* 0x0002c00015187984 */ /* 0x000ea20000000800 */
[----:B---3--:R-:W-:-:S03]  /*13b0*/  FFMA R33, R22, R15, R27 ;  /* 0x0000000f16217223 */ /* 0x008fc6000000001b */
[----:B------:R-:W-:Y:S04]  /*13c0*/  LDS R27, [R21+0x300] ;  /* 0x00030000151b7984 */ /* 0x000fe80000000800 */
[----:B------:R-:W3:Y:S01]  /*13d0*/  LDS.128 R12, [R6+0x30] ;  /* 0x00003000060c7984 */ /* 0x000ee20000000c00 */
[----:B----4-:R-:W-:-:S03]  /*13e0*/  FFMA R33, R8, R23, R33 ;  /* 0x0000001708217223 */ /* 0x010fc60000000021 */
[----:B------:R-:W4:Y:S04]  /*13f0*/  LDS R22, [R21+0x340] ;  /* 0x0003400015167984 */ /* 0x000f280000000800 */
[----:B------:R-:W4:Y:S01]  /*1400*/  LDS R23, [R21+0x380] ;  /* 0x0003800015177984 */ /* 0x000f220000000800 */
[----:B-----5:R-:W-:-:S03]  /*1410*/  FFMA R30, R30, R9, R33 ;  /* 0x000000091e1e7223 */ /* 0x020fc60000000021 */
[----:B------:R-:W5:Y:S01]  /*1420*/  LDS R8, [R21+0x3c0] ;  /* 0x0003c00015087984 */ /* 0x000f620000000800 */
[----:B------:R-:W-:-:S04]  /*1430*/  FFMA R29, R29, R10, R30 ;  /* 0x0000000a1d1d7223 */ /* 0x000fc8000000001e */
[----:B------:R-:W-:-:S04]  /*1440*/  FFMA R11, R26, R11, R29 ;  /* 0x0000000b1a0b7223 */ /* 0x000fc8000000001d */
[----:B------:R-:W-:-:S04]  /*1450*/  FFMA R11, R16, R31, R11 ;  /* 0x0000001f100b7223 */ /* 0x000fc8000000000b */
[----:B0-----:R-:W-:-:S04]  /*1460*/  FFMA R28, R28, R17, R11 ;  /* 0x000000111c1c7223 */ /* 0x001fc8000000000b */
[----:B-1----:R-:W-:-:S04]  /*1470*/  FFMA R25, R25, R18, R28 ;  /* 0x0000001219197223 */ /* 0x002fc8000000001c */
[----:B--2---:R-:W-:-:S04]  /*1480*/  FFMA R19, R24, R19, R25 ;  /* 0x0000001318137223 */ /* 0x004fc80000000019 */
[----:B---3--:R-:W-:-:S04]  /*1490*/  FFMA R19, R12, R27, R19 ;  /* 0x0000001b0c137223 */ /* 0x008fc80000000013 */
[----:B----4-:R-:W-:-:S04]  /*14a0*/  FFMA R22, R22, R13, R19 ;  /* 0x0000000d16167223 */ /* 0x010fc80000000013 */
[----:B------:R-:W-:-:S04]  /*14b0*/  FFMA R23, R23, R14, R22 ;  /* 0x0000000e17177223 */ /* 0x000fc80000000016 */
[----:B-----5:R-:W-:Y:S01]  /*14c0*/  FFMA R33, R8, R15, R23 ;  /* 0x0000000f08217223 */ /* 0x020fe20000000017 */
[----:B------:R-:W-:Y:S06]  /*14d0*/  BAR.SYNC.DEFER_BLOCKING 0x0 ;  /* 0x0000000000007b1d */ /* 0x000fec0000010000 */
.L_x_3:
[----:B------:R-:W-:Y:S05]  /*14e0*/  @P1 BRA `(.L_x_0) ;  /* 0x0000000000d81947 */ /* 0x000fea0003800000 */
[----:B------:R-:W0:Y:S01]  /*14f0*/  LDC.64 R8, c[0x0][0x380] ;  /* 0x0000e000ff087b82 */ /* 0x000e220000000a00 */
[C---:B------:R-:W-:Y:S02]  /*1500*/  LEA R10, R0.reuse, R3, 0x4 ;  /* 0x00000003000a7211 */ /* 0x040fe400078e20ff */
[----:B------:R-:W-:-:S03]  /*1510*/  LEA R5, R0, R5, 0x4 ;  /* 0x0000000500057211 */ /* 0x000fc600078e20ff */
[----:B------:R-:W-:Y:S02]  /*1520*/  IMAD R11, R10, R4, R7 ;  /* 0x000000040a0b7224 */ /* 0x000fe400078e0207 */
[----:B------:R-:W1:Y:S01]  /*1530*/  LDC.64 R12, c[0x0][0x388] ;  /* 0x0000e200ff0c7b82 */ /* 0x000e620000000a00 */
[----:B0-----:R-:W-:-:S05]  /*1540*/  IMAD.WIDE R8, R5, 0x4, R8 ;  /* 0x0000000405087825 */ /* 0x001fca00078e0208 */
[----:B------:R-:W2:Y:S01]  /*1550*/  LDG.E R14, desc[UR8][R8.64] ;  /* 0x00000008080e7981 */ /* 0x000ea2000c1e1900 */
[----:B-1----:R-:W-:-:S06]  /*1560*/  IMAD.WIDE.U32 R12, R11, 0x4, R12 ;  /* 0x000000040b0c7825 */ /* 0x002fcc00078e000c */
[----:B------:R-:W3:Y:S01]  /*1570*/  LDG.E R12, desc[UR8][R12.64] ;  /* 0x000000080c0c7981 */ /* 0x000ee2000c1e1900 */
[----:B------:R-:W-:-:S04]  /*1580*/  UIADD3 UR5, UPT, UPT, UR5, 0x400, URZ ;  /* 0x0000040005057890 */ /* 0x000fc8000fffe0ff */
[----:B------:R-:W-:Y:S01]  /*1590*/  ULEA UR5, UR7, UR5, 0x18 ;  /* 0x0000000507057291 */ /* 0x000fe2000f8ec0ff */
[----:B------:R-:W-:-:S05]  /*15a0*/  LEA R15, R3, R6, 0x2 ;  /* 0x00000006030f7211 */ /* 0x000fca00078e10ff */
[----:B------:R-:W-:-:S04]  /*15b0*/  LEA R5, R3, UR5, 0x2 ;  /* 0x0000000503057c11 */ /* 0x000fc8000f8e10ff */
        /* <DEDUP_REMOVED lines=41> */
.L_x_0:
[----:B------:R-:W0:Y:S01]  /*1850*/  LDC.64 R2, c[0x0][0x390] ;  /* 0x0000e400ff027b82 */ /* 0x000e220000000a00 */
[----:B------:R-:W-:-:S04]  /*1860*/  IMAD R7, R20, R4, R7 ;  /* 0x0000000414077224 */ /* 0x000fc800078e0207 */
[----:B0-----:R-:W-:-:S05]  /*1870*/  IMAD.WIDE R2, R7, 0x4, R2 ;  /* 0x0000000407027825 */ /* 0x001fca00078e0202 */
[----:B------:R-:W-:Y:S01]  /*1880*/  STG.E desc[UR8][R2.64], R33 ;  /* 0x0000002102007986 */ /* 0x000fe2000c101908 */
[----:B------:R-:W-:Y:S05]  /*1890*/  EXIT ;  /* 0x000000000000794d */ /* 0x000fea0003800000 */
.L_x_4:
[----:B------:R-:W-:-:S00]  /*18a0*/  BRA `(.L_x_4) ;  /* 0xfffffffc00fc7947 */ /* 0x000fc0000383ffff */
[----:B------:R-:W-:-:S00]  /*18b0*/  NOP ;  /* 0x0000000000007918 */ /* 0x000fc00000000000 */
        /* <DEDUP_REMOVED lines=12> */
.L_x_5:


//--------------------- .nv.shared._Z6matmulPfS_S_i --------------------------
	.section	.nv.shared._Z6matmulPfS_S_i,"aw",@nobits
	.sectionflags	@""
	.align	4
.nv.shared._Z6matmulPfS_S_i:
	.zero		3072


//--------------------- .nv.shared.reserved.0     --------------------------
	.section	.nv.shared.reserved.0,"aw",@nobits
	.weak		__nv_reservedSMEM_offset_0_alias
	.size		__nv_reservedSMEM_offset_0_alias, 0, 64
	.other		__nv_reservedSMEM_offset_0_alias,@"STO_CUDA_RESERVED_SHARED STV_DEFAULT"
__nv_reservedSMEM_offset_0_alias:
	.zero		0
	.zero		64


//--------------------- .nv.constant0._Z6matmulPfS_S_i --------------------------
	.section	.nv.constant0._Z6matmulPfS_S_i,"a",@progbits
	.sectionflags	@""
	.align	4
.nv.constant0._Z6matmulPfS_S_i:
	.zero		924


//--------------------- SYMBOLS --------------------------

	.type		.nv.reservedSmem.offset0,@object
	.size		.nv.reservedSmem.offset0,0x4
	.type		.nv.reservedSmem.cap,@object
	.size		.nv.reservedSmem.cap,0x4
